//
// Generated by NVIDIA NVVM Compiler
//
// Compiler Build ID: CL-36424714
// Cuda compilation tools, release 13.0, V13.0.88
// Based on NVVM 20.0.0
//

.version 9.0
.target sm_100
.address_size 64

	// .globl	_Z12min_elementsPdS_S_i

.visible .entry _Z12min_elementsPdS_S_i(
	.param .u64 .ptr .align 1 _Z12min_elementsPdS_S_i_param_0,
	.param .u64 .ptr .align 1 _Z12min_elementsPdS_S_i_param_1,
	.param .u64 .ptr .align 1 _Z12min_elementsPdS_S_i_param_2,
	.param .u32 _Z12min_elementsPdS_S_i_param_3
)
{
	.reg .pred 	%p<4>;
	.reg .b32 	%r<11>;
	.reg .b64 	%rd<11>;
	.reg .b64 	%fd<4>;

	ld.param.u64 	%rd4, [_Z12min_elementsPdS_S_i_param_0];
	ld.param.u64 	%rd5, [_Z12min_elementsPdS_S_i_param_1];
	ld.param.u64 	%rd6, [_Z12min_elementsPdS_S_i_param_2];
	ld.param.u32 	%r6, [_Z12min_elementsPdS_S_i_param_3];
	mov.u32 	%r7, %ctaid.x;
	mov.u32 	%r1, %ntid.x;
	mov.u32 	%r8, %tid.x;
	mad.lo.s32 	%r10, %r7, %r1, %r8;
	setp.ge.s32 	%p1, %r10, %r6;
	@%p1 bra 	$L__BB0_3;
	mov.u32 	%r9, %nctaid.x;
	mul.lo.s32 	%r3, %r9, %r1;
	cvta.to.global.u64 	%rd1, %rd4;
	cvta.to.global.u64 	%rd2, %rd5;
	cvta.to.global.u64 	%rd3, %rd6;
$L__BB0_2:
	mul.wide.s32 	%rd7, %r10, 8;
	add.s64 	%rd8, %rd3, %rd7;
	add.s64 	%rd9, %rd2, %rd7;
	add.s64 	%rd10, %rd1, %rd7;
	ld.global.f64 	%fd1, [%rd10];
	ld.global.f64 	%fd2, [%rd9];
	setp.lt.f64 	%p2, %fd1, %fd2;
	selp.f64 	%fd3, %fd1, %fd2, %p2;
	st.global.f64 	[%rd8], %fd3;
	add.s32 	%r10, %r10, %r3;
	setp.lt.s32 	%p3, %r10, %r6;
	@%p3 bra 	$L__BB0_2;
$L__BB0_3:
	ret;

}


// ===== COMPILED SASS (sm_100) =====

	.target	sm_100

	.elftype	@"ET_EXEC"


//--------------------- .note.nv.tkinfo           --------------------------
	.section	.note.nv.tkinfo,"",@"SHT_NOTE"
	.sectionflags	@"SHF_NOTE_NV_TKINFO"
	.tkinfo
        /*0018*/ 	.word	0x00000002
        /*0030*/ 	.string	""
        /*0030*/ 	.string	"ptxas"
        /*0030*/ 	.string	"Cuda compilation tools, release 13.0, V13.0.88"
        /*0030*/ 	.string	"Build cuda_13.0.r13.0/compiler.36424714_0"
        /*0030*/ 	.string	"-arch sm_100 -m 64 "



//--------------------- .note.nv.cuinfo           --------------------------
	.section	.note.nv.cuinfo,"",@"SHT_NOTE"
	.sectionflags	@"SHF_NOTE_NV_CUINFO"
        /*0018*/ 	.short	0x0002
        /*001a*/ 	.short	0x0064
        /*001c*/ 	.short	0x0082
	.zero		2


//--------------------- .nv.info                  --------------------------
	.section	.nv.info,"",@"SHT_CUDA_INFO"
	.align	4


	//----- nvinfo : EIATTR_REGCOUNT
	.align		4
        /*0000*/ 	.byte	0x04, 0x2f
        /*0002*/ 	.short	(.L_1 - .L_0)
	.align		4
.L_0:
        /*0004*/ 	.word	index@(_Z12min_elementsPdS_S_i)
        /*0008*/ 	.word	0x00000014


	//----- nvinfo : EIATTR_FRAME_SIZE
	.align		4
.L_1:
        /*000c*/ 	.byte	0x04, 0x11
        /*000e*/ 	.short	(.L_3 - .L_2)
	.align		4
.L_2:
        /*0010*/ 	.word	index@(_Z12min_elementsPdS_S_i)
        /*0014*/ 	.word	0x00000000


	//----- nvinfo : EIATTR_MIN_STACK_SIZE
	.align		4
.L_3:
        /*0018*/ 	.byte	0x04, 0x12
        /*001a*/ 	.short	(.L_5 - .L_4)
	.align		4
.L_4:
        /*001c*/ 	.word	index@(_Z12min_elementsPdS_S_i)
        /*0020*/ 	.word	0x00000000
.L_5:


//--------------------- .nv.compat                --------------------------
	.section	.nv.compat,"",@"SHT_CUDA_COMPAT_INFO"
	.align	4
        /*0000*/ 	.byte	0x02, 0x09, 0x00, 0x00, 0x02, 0x02, 0x01, 0x00, 0x02, 0x05, 0x05, 0x00, 0x03, 0x07, 0x01, 0x01
        /*0010*/ 	.byte	0x02, 0x03, 0x00, 0x00, 0x02, 0x06, 0x01, 0x00, 0x04, 0x0b, 0x08, 0x00, 0x01, 0x00, 0x00, 0x00
        /*0020*/ 	.byte	0x00, 0x00, 0x00, 0x00


//--------------------- .nv.info._Z12min_elementsPdS_S_i --------------------------
	.section	.nv.info._Z12min_elementsPdS_S_i,"",@"SHT_CUDA_INFO"
	.sectionflags	@""
	.align	4


	//----- nvinfo : EIATTR_CUDA_API_VERSION
	.align		4
        /*0000*/ 	.byte	0x04, 0x37
        /*0002*/ 	.short	(.L_7 - .L_6)
.L_6:
        /*0004*/ 	.word	0x00000082


	//----- nvinfo : EIATTR_KPARAM_INFO
	.align		4
.L_7:
        /*0008*/ 	.byte	0x04, 0x17
        /*000a*/ 	.short	(.L_9 - .L_8)
.L_8:
        /*000c*/ 	.word	0x00000000
        /*0010*/ 	.short	0x0003
        /*0012*/ 	.short	0x0018
        /*0014*/ 	.byte	0x00, 0xf0, 0x11, 0x00


	//----- nvinfo : EIATTR_KPARAM_INFO
	.align		4
.L_9:
        /*0018*/ 	.byte	0x04, 0x17
        /*001a*/ 	.short	(.L_11 - .L_10)
.L_10:
        /*001c*/ 	.word	0x00000000
        /*0020*/ 	.short	0x0002
        /*0022*/ 	.short	0x0010
        /*0024*/ 	.byte	0x00, 0xf5, 0x21, 0x00


	//----- nvinfo : EIATTR_KPARAM_INFO
	.align		4
.L_11:
        /*0028*/ 	.byte	0x04, 0x17
        /*002a*/ 	.short	(.L_13 - .L_12)
.L_12:
        /*002c*/ 	.word	0x00000000
        /*0030*/ 	.short	0x0001
        /*0032*/ 	.short	0x0008
        /*0034*/ 	.byte	0x00, 0xf5, 0x21, 0x00


	//----- nvinfo : EIATTR_KPARAM_INFO
	.align		4
.L_13:
        /*0038*/ 	.byte	0x04, 0x17
        /*003a*/ 	.short	(.L_15 - .L_14)
.L_14:
        /*003c*/ 	.word	0x00000000
        /*0040*/ 	.short	0x0000
        /*0042*/ 	.short	0x0000
        /*0044*/ 	.byte	0x00, 0xf5, 0x21, 0x00


	//----- nvinfo : EIATTR_SPARSE_MMA_MASK
	.align		4
.L_15:
        /*0048*/ 	.byte	0x03, 0x50
        /*004a*/ 	.short	0x0000


	//----- nvinfo : EIATTR_MAXREG_COUNT
	.align		4
        /*004c*/ 	.byte	0x03, 0x1b
        /*004e*/ 	.short	0x00ff


	//----- nvinfo : EIATTR_MERCURY_ISA_VERSION
	.align		4
        /*0050*/ 	.byte	0x03, 0x5f
        /*0052*/ 	.short	0x0101


	//----- nvinfo : EIATTR_VRC_CTA_INIT_COUNT
	.align		4
        /*0054*/ 	.byte	0x02, 0x4a
	.zero		1
	.zero		1


	//----- nvinfo : EIATTR_EXIT_INSTR_OFFSETS
	.align		4
        /*0058*/ 	.byte	0x04, 0x1c
        /*005a*/ 	.short	(.L_17 - .L_16)


	//   ....[0]....
.L_16:
        /*005c*/ 	.word	0x00000070


	//   ....[1]....
        /*0060*/ 	.word	0x000001a0


	//----- nvinfo : EIATTR_CRS_STACK_SIZE
	.align		4
.L_17:
        /*0064*/ 	.byte	0x04, 0x1e
        /*0066*/ 	.short	(.L_19 - .L_18)
.L_18:
        /*0068*/ 	.word	0x00000000


	//----- nvinfo : EIATTR_CBANK_PARAM_SIZE
	.align		4
.L_19:
        /*006c*/ 	.byte	0x03, 0x19
        /*006e*/ 	.short	0x001c


	//----- nvinfo : EIATTR_PARAM_CBANK
	.align		4
        /*0070*/ 	.byte	0x04, 0x0a
        /*0072*/ 	.short	(.L_21 - .L_20)
	.align		4
.L_20:
        /*0074*/ 	.word	index@(.nv.constant0._Z12min_elementsPdS_S_i)
        /*0078*/ 	.short	0x0380
        /*007a*/ 	.short	0x001c


	//----- nvinfo : EIATTR_SW_WAR
	.align		4
.L_21:
        /*007c*/ 	.byte	0x04, 0x36
        /*007e*/ 	.short	(.L_23 - .L_22)
.L_22:
        /*0080*/ 	.word	0x00000008
.L_23:


//--------------------- .nv.callgraph             --------------------------
	.section	.nv.callgraph,"",@"SHT_CUDA_CALLGRAPH"
	.align	4
	.sectionentsize	8
	.align		4
        /*0000*/ 	.word	0x00000000
	.align		4
        /*0004*/ 	.word	0xffffffff
	.align		4
        /*0008*/ 	.word	0x00000000
	.align		4
        /*000c*/ 	.word	0xfffffffe
	.align		4
        /*0010*/ 	.word	0x00000000
	.align		4
        /*0014*/ 	.word	0xfffffffd
	.align		4
        /*0018*/ 	.word	0x00000000
	.align		4
        /*001c*/ 	.word	0xfffffffc


//--------------------- .text._Z12min_elementsPdS_S_i --------------------------
	.section	.text._Z12min_elementsPdS_S_i,"ax",@progbits
	.align	128
        .global         _Z12min_elementsPdS_S_i
        .type           _Z12min_elementsPdS_S_i,@function
        .size           _Z12min_elementsPdS_S_i,(.L_x_2 - _Z12min_elementsPdS_S_i)
        .other          _Z12min_elementsPdS_S_i,@"STO_CUDA_ENTRY STV_DEFAULT"
_Z12min_elementsPdS_S_i:
.text._Z12min_elementsPdS_S_i:
[----:B------:R-:W-:Y:S01]  /*0000*/  LDC R1, c[0x0][0x37c] ;  /* 0x0000df00ff017b82 */ /* 0x000fe20000000800 */
[----:B------:R-:W0:Y:S07]  /*0010*/  S2R R0, SR_TID.X ;  /* 0x0000000000007919 */ /* 0x000e2e0000002100 */
[----:B------:R-:W0:Y:S01]  /*0020*/  S2UR UR4, SR_CTAID.X ;  /* 0x00000000000479c3 */ /* 0x000e220000002500 */
[----:B------:R-:W1:Y:S07]  /*0030*/  LDCU UR5, c[0x0][0x398] ;  /* 0x00007300ff0577ac */ /* 0x000e6e0008000800 */
[----:B------:R-:W0:Y:S02]  /*0040*/  LDC R17, c[0x0][0x360] ;  /* 0x0000d800ff117b82 */ /* 0x000e240000000800 */
[----:B0-----:R-:W-:-:S05]  /*0050*/  IMAD R0, R17, UR4, R0 ;  /* 0x0000000411007c24 */ /* 0x001fca000f8e0200 */
[----:B-1----:R-:W-:-:S13]  /*0060*/  ISETP.GE.AND P0, PT, R0, UR5, PT ;  /* 0x0000000500007c0c */ /* 0x002fda000bf06270 */
[----:B------:R-:W-:Y:S05]  /*0070*/  @P0 EXIT ;  /* 0x000000000000094d */ /* 0x000fea0003800000 */
[----:B------:R-:W0:Y:S01]  /*0080*/  LDC.64 R10, c[0x0][0x390] ;  /* 0x0000e400ff0a7b82 */ /* 0x000e220000000a00 */
[----:B------:R-:W1:Y:S01]  /*0090*/  LDCU UR4, c[0x0][0x370] ;  /* 0x00006e00ff0477ac */ /* 0x000e620008000800 */
[----:B------:R-:W2:Y:S06]  /*00a0*/  LDCU.64 UR6, c[0x0][0x358] ;  /* 0x00006b00ff0677ac */ /* 0x000eac0008000a00 */
[----:B------:R-:W3:Y:S08]  /*00b0*/  LDC.64 R14, c[0x0][0x380] ;  /* 0x0000e000ff0e7b82 */ /* 0x000ef00000000a00 */
[----:B------:R-:W4:Y:S01]  /*00c0*/  LDC.64 R12, c[0x0][0x388] ;  /* 0x0000e200ff0c7b82 */ /* 0x000f220000000a00 */
[----:B-1----:R-:W-:-:S07]  /*00d0*/  IMAD R17, R17, UR4, RZ ;  /* 0x0000000411117c24 */ /* 0x002fce000f8e02ff */
.L_x_0:
[----:B----4-:R-:W-:-:S04]  /*00e0*/  IMAD.WIDE R4, R0, 0x8, R12 ;  /* 0x0000000800047825 */ /* 0x010fc800078e020c */
[C---:B---3--:R-:W-:Y:S02]  /*00f0*/  IMAD.WIDE R6, R0.reuse, 0x8, R14 ;  /* 0x0000000800067825 */ /* 0x048fe400078e020e */
[----:B--2---:R-:W2:Y:S04]  /*0100*/  LDG.E.64 R4, desc[UR6][R4.64] ;  /* 0x0000000604047981 */ /* 0x004ea8000c1e1b00 */
[----:B------:R-:W2:Y:S01]  /*0110*/  LDG.E.64 R6, desc[UR6][R6.64] ;  /* 0x0000000606067981 */ /* 0x000ea2000c1e1b00 */
[----:B01----:R-:W-:Y:S01]  /*0120*/  IMAD.WIDE R2, R0, 0x8, R10 ;  /* 0x0000000800027825 */ /* 0x003fe200078e020a */
[----:B------:R-:W-:Y:S01]  /*0130*/  IADD3 R0, PT, PT, R17, R0, RZ ;  /* 0x0000000011007210 */ /* 0x000fe20007ffe0ff */
[----:B--2---:R-:W-:-:S06]  /*0140*/  DSETP.GEU.AND P0, PT, R6, R4, PT ;  /* 0x000000040600722a */ /* 0x004fcc0003f0e000 */
[----:B------:R-:W-:Y:S02]  /*0150*/  FSEL R8, R6, R4, !P0 ;  /* 0x0000000406087208 */ /* 0x000fe40004000000 */
[----:B------:R-:W-:Y:S02]  /*0160*/  FSEL R9, R7, R5, !P0 ;  /* 0x0000000507097208 */ /* 0x000fe40004000000 */
[----:B------:R-:W-:-:S03]  /*0170*/  ISETP.GE.AND P0, PT, R0, UR5, PT ;  /* 0x0000000500007c0c */ /* 0x000fc6000bf06270 */
[----:B------:R1:W-:Y:S10]  /*0180*/  STG.E.64 desc[UR6][R2.64], R8 ;  /* 0x0000000802007986 */ /* 0x0003f4000c101b06 */
[----:B------:R-:W-:Y:S05]  /*0190*/  @!P0 BRA `(.L_x_0) ;  /* 0xfffffffc00d08947 */ /* 0x000fea000383ffff */
[----:B------:R-:W-:Y:S05]  /*01a0*/  EXIT ;  /* 0x000000000000794d */ /* 0x000fea0003800000 */
.L_x_1:
[----:B------:R-:W-:-:S00]  /*01b0*/  BRA `(.L_x_1) ;  /* 0xfffffffc00fc7947 */ /* 0x000fc0000383ffff */
[----:B------:R-:W-:-:S00]  /*01c0*/  NOP ;  /* 0x0000000000007918 */ /* 0x000fc00000000000 */
        /* <DEDUP_REMOVED lines=11> */
.L_x_2:


//--------------------- .nv.shared.reserved.0     --------------------------
	.section	.nv.shared.reserved.0,"aw",@nobits
	.weak		__nv_reservedSMEM_offset_0_alias
	.size		__nv_reservedSMEM_offset_0_alias, 0, 64
	.other		__nv_reservedSMEM_offset_0_alias,@"STO_CUDA_RESERVED_SHARED STV_DEFAULT"
__nv_reservedSMEM_offset_0_alias:
	.zero		0
	.zero		64


//--------------------- .nv.constant0._Z12min_elementsPdS_S_i --------------------------
	.section	.nv.constant0._Z12min_elementsPdS_S_i,"a",@progbits
	.sectionflags	@""
	.align	4
.nv.constant0._Z12min_elementsPdS_S_i:
	.zero		924


//--------------------- SYMBOLS --------------------------

	.type		.nv.reservedSmem.offset0,@object
	.size		.nv.reservedSmem.offset0,0x4
